//
// Generated by NVIDIA NVVM Compiler
//
// Compiler Build ID: CL-36424714
// Cuda compilation tools, release 13.0, V13.0.88
// Based on NVVM 20.0.0
//

.version 9.0
.target sm_100
.address_size 64

	// .globl	_Z19deviceTranspositionPdS_Pi

.visible .entry _Z19deviceTranspositionPdS_Pi(
	.param .u64 .ptr .align 1 _Z19deviceTranspositionPdS_Pi_param_0,
	.param .u64 .ptr .align 1 _Z19deviceTranspositionPdS_Pi_param_1,
	.param .u64 .ptr .align 1 _Z19deviceTranspositionPdS_Pi_param_2
)
{
	.reg .pred 	%p<4>;
	.reg .b32 	%r<18>;
	.reg .b64 	%rd<30>;
	.reg .b64 	%fd<2>;

	ld.param.u64 	%rd15, [_Z19deviceTranspositionPdS_Pi_param_0];
	ld.param.u64 	%rd16, [_Z19deviceTranspositionPdS_Pi_param_1];
	ld.param.u64 	%rd17, [_Z19deviceTranspositionPdS_Pi_param_2];
	cvta.to.global.u64 	%rd1, %rd17;
	mov.u32 	%r6, %tid.x;
	mov.u32 	%r7, %ctaid.x;
	mov.u32 	%r8, %ntid.x;
	mad.lo.s32 	%r1, %r7, %r8, %r6;
	mov.u32 	%r9, %nctaid.x;
	mul.lo.s32 	%r2, %r8, %r9;
	ld.global.u32 	%r17, [%rd1];
	mul.lo.s32 	%r10, %r17, %r17;
	setp.ge.u32 	%p1, %r1, %r10;
	@%p1 bra 	$L__BB0_6;
	cvt.u64.u32 	%rd27, %r1;
	cvt.u64.u32 	%rd3, %r2;
	cvta.to.global.u64 	%rd4, %rd15;
	cvta.to.global.u64 	%rd5, %rd16;
$L__BB0_2:
	cvt.s64.s32 	%rd7, %r17;
	or.b64  	%rd18, %rd27, %rd7;
	and.b64  	%rd19, %rd18, -4294967296;
	setp.ne.s64 	%p2, %rd19, 0;
	@%p2 bra 	$L__BB0_4;
	cvt.u32.u64 	%r11, %rd7;
	cvt.u32.u64 	%r12, %rd27;
	div.u32 	%r13, %r12, %r11;
	mul.lo.s32 	%r14, %r13, %r11;
	sub.s32 	%r15, %r12, %r14;
	cvt.u64.u32 	%rd28, %r13;
	cvt.u64.u32 	%rd29, %r15;
	bra.uni 	$L__BB0_5;
$L__BB0_4:
	div.u64 	%rd28, %rd27, %rd7;
	mul.lo.s64 	%rd20, %rd28, %rd7;
	sub.s64 	%rd29, %rd27, %rd20;
$L__BB0_5:
	mad.lo.s64 	%rd21, %rd29, %rd7, %rd28;
	shl.b64 	%rd22, %rd21, 3;
	add.s64 	%rd23, %rd4, %rd22;
	ld.global.f64 	%fd1, [%rd23];
	shl.b64 	%rd24, %rd27, 3;
	add.s64 	%rd25, %rd5, %rd24;
	st.global.f64 	[%rd25], %fd1;
	add.s64 	%rd27, %rd27, %rd3;
	ld.global.u32 	%r17, [%rd1];
	mul.lo.s32 	%r16, %r17, %r17;
	cvt.u64.u32 	%rd26, %r16;
	setp.lt.u64 	%p3, %rd27, %rd26;
	@%p3 bra 	$L__BB0_2;
$L__BB0_6:
	ret;

}
	// .globl	_Z20deviceMultiplicationPdS_S_Pi
.visible .entry _Z20deviceMultiplicationPdS_S_Pi(
	.param .u64 .ptr .align 1 _Z20deviceMultiplicationPdS_S_Pi_param_0,
	.param .u64 .ptr .align 1 _Z20deviceMultiplicationPdS_S_Pi_param_1,
	.param .u64 .ptr .align 1 _Z20deviceMultiplicationPdS_S_Pi_param_2,
	.param .u64 .ptr .align 1 _Z20deviceMultiplicationPdS_S_Pi_param_3
)
{
	.reg .pred 	%p<6>;
	.reg .b32 	%r<22>;
	.reg .b64 	%rd<40>;
	.reg .b64 	%fd<10>;

	ld.param.u64 	%rd19, [_Z20deviceMultiplicationPdS_S_Pi_param_0];
	ld.param.u64 	%rd20, [_Z20deviceMultiplicationPdS_S_Pi_param_1];
	ld.param.u64 	%rd21, [_Z20deviceMultiplicationPdS_S_Pi_param_2];
	ld.param.u64 	%rd22, [_Z20deviceMultiplicationPdS_S_Pi_param_3];
	cvta.to.global.u64 	%rd1, %rd22;
	mov.u32 	%r6, %tid.x;
	mov.u32 	%r7, %ctaid.x;
	mov.u32 	%r1, %ntid.x;
	mad.lo.s32 	%r2, %r7, %r1, %r6;
	ld.global.u32 	%r21, [%rd1];
	mul.lo.s32 	%r8, %r21, %r21;
	setp.ge.u32 	%p1, %r2, %r8;
	@%p1 bra 	$L__BB1_9;
	mov.u32 	%r9, %ntid.y;
	cvt.u64.u32 	%rd36, %r2;
	mov.u32 	%r10, %ctaid.y;
	mov.u32 	%r11, %tid.y;
	mad.lo.s32 	%r12, %r10, %r9, %r11;
	cvt.u64.u32 	%rd39, %r12;
	mov.u32 	%r13, %nctaid.y;
	mul.lo.s32 	%r14, %r9, %r13;
	cvt.u64.u32 	%rd4, %r14;
	mov.u32 	%r15, %nctaid.x;
	mul.lo.s32 	%r16, %r1, %r15;
	cvt.u64.u32 	%rd5, %r16;
	cvta.to.global.u64 	%rd6, %rd21;
	cvta.to.global.u64 	%rd7, %rd19;
	cvta.to.global.u64 	%rd8, %rd20;
$L__BB1_2:
	cvt.s64.s32 	%rd11, %r21;
	setp.ge.u64 	%p2, %rd39, %rd11;
	mov.f64 	%fd9, 0d0000000000000000;
	@%p2 bra 	$L__BB1_8;
	or.b64  	%rd23, %rd36, %rd11;
	and.b64  	%rd24, %rd23, -4294967296;
	setp.ne.s64 	%p3, %rd24, 0;
	@%p3 bra 	$L__BB1_5;
	cvt.u32.u64 	%r17, %rd11;
	cvt.u32.u64 	%r18, %rd36;
	rem.u32 	%r19, %r18, %r17;
	cvt.u64.u32 	%rd37, %r19;
	bra.uni 	$L__BB1_6;
$L__BB1_5:
	rem.u64 	%rd37, %rd36, %rd11;
$L__BB1_6:
	mov.f64 	%fd9, 0d0000000000000000;
$L__BB1_7:
	add.s64 	%rd25, %rd39, %rd36;
	sub.s64 	%rd26, %rd25, %rd37;
	shl.b64 	%rd27, %rd26, 3;
	add.s64 	%rd28, %rd7, %rd27;
	ld.global.f64 	%fd6, [%rd28];
	mad.lo.s64 	%rd29, %rd39, %rd11, %rd37;
	shl.b64 	%rd30, %rd29, 3;
	add.s64 	%rd31, %rd8, %rd30;
	ld.global.f64 	%fd7, [%rd31];
	fma.rn.f64 	%fd9, %fd6, %fd7, %fd9;
	add.s64 	%rd39, %rd39, %rd4;
	setp.lt.u64 	%p4, %rd39, %rd11;
	@%p4 bra 	$L__BB1_7;
$L__BB1_8:
	shl.b64 	%rd32, %rd36, 3;
	add.s64 	%rd33, %rd6, %rd32;
	st.global.f64 	[%rd33], %fd9;
	add.s64 	%rd36, %rd36, %rd5;
	ld.global.u32 	%r21, [%rd1];
	mul.lo.s32 	%r20, %r21, %r21;
	cvt.u64.u32 	%rd34, %r20;
	setp.lt.u64 	%p5, %rd36, %rd34;
	@%p5 bra 	$L__BB1_2;
$L__BB1_9:
	ret;

}
	// .globl	_Z14deviceAdditionPdS_S_Pi
.visible .entry _Z14deviceAdditionPdS_S_Pi(
	.param .u64 .ptr .align 1 _Z14deviceAdditionPdS_S_Pi_param_0,
	.param .u64 .ptr .align 1 _Z14deviceAdditionPdS_S_Pi_param_1,
	.param .u64 .ptr .align 1 _Z14deviceAdditionPdS_S_Pi_param_2,
	.param .u64 .ptr .align 1 _Z14deviceAdditionPdS_S_Pi_param_3
)
{
	.reg .pred 	%p<3>;
	.reg .b32 	%r<11>;
	.reg .b64 	%rd<19>;
	.reg .b64 	%fd<4>;

	ld.param.u64 	%rd9, [_Z14deviceAdditionPdS_S_Pi_param_0];
	ld.param.u64 	%rd10, [_Z14deviceAdditionPdS_S_Pi_param_1];
	ld.param.u64 	%rd11, [_Z14deviceAdditionPdS_S_Pi_param_2];
	ld.param.u64 	%rd12, [_Z14deviceAdditionPdS_S_Pi_param_3];
	cvta.to.global.u64 	%rd1, %rd12;
	mov.u32 	%r3, %tid.x;
	mov.u32 	%r4, %ctaid.x;
	mov.u32 	%r5, %ntid.x;
	mad.lo.s32 	%r1, %r4, %r5, %r3;
	mov.u32 	%r6, %nctaid.x;
	mul.lo.s32 	%r2, %r5, %r6;
	ld.global.u32 	%r7, [%rd1];
	mul.lo.s32 	%r8, %r7, %r7;
	setp.ge.u32 	%p1, %r1, %r8;
	@%p1 bra 	$L__BB2_3;
	cvt.u64.u32 	%rd18, %r1;
	cvt.u64.u32 	%rd3, %r2;
	cvta.to.global.u64 	%rd4, %rd10;
	cvta.to.global.u64 	%rd5, %rd9;
	cvta.to.global.u64 	%rd6, %rd11;
$L__BB2_2:
	shl.b64 	%rd13, %rd18, 3;
	add.s64 	%rd14, %rd4, %rd13;
	ld.global.f64 	%fd1, [%rd14];
	add.s64 	%rd15, %rd5, %rd13;
	ld.global.f64 	%fd2, [%rd15];
	add.f64 	%fd3, %fd1, %fd2;
	add.s64 	%rd16, %rd6, %rd13;
	st.global.f64 	[%rd16], %fd3;
	add.s64 	%rd18, %rd18, %rd3;
	ld.global.u32 	%r9, [%rd1];
	mul.lo.s32 	%r10, %r9, %r9;
	cvt.u64.u32 	%rd17, %r10;
	setp.lt.u64 	%p2, %rd18, %rd17;
	@%p2 bra 	$L__BB2_2;
$L__BB2_3:
	ret;

}


// ===== COMPILED SASS (sm_100) =====

	.target	sm_100

	.elftype	@"ET_EXEC"


//--------------------- .note.nv.tkinfo           --------------------------
	.section	.note.nv.tkinfo,"",@"SHT_NOTE"
	.sectionflags	@"SHF_NOTE_NV_TKINFO"
	.tkinfo
        /*0018*/ 	.word	0x00000002
        /*0030*/ 	.string	""
        /*0030*/ 	.string	"ptxas"
        /*0030*/ 	.string	"Cuda compilation tools, release 13.0, V13.0.88"
        /*0030*/ 	.string	"Build cuda_13.0.r13.0/compiler.36424714_0"
        /*0030*/ 	.string	"-arch sm_100 -m 64 "



//--------------------- .note.nv.cuinfo           --------------------------
	.section	.note.nv.cuinfo,"",@"SHT_NOTE"
	.sectionflags	@"SHF_NOTE_NV_CUINFO"
        /*0018*/ 	.short	0x0002
        /*001a*/ 	.short	0x0064
        /*001c*/ 	.short	0x0082
	.zero		2


//--------------------- .nv.info                  --------------------------
	.section	.nv.info,"",@"SHT_CUDA_INFO"
	.align	4


	//----- nvinfo : EIATTR_REGCOUNT
	.align		4
        /*0000*/ 	.byte	0x04, 0x2f
        /*0002*/ 	.short	(.L_1 - .L_0)
	.align		4
.L_0:
        /*0004*/ 	.word	index@(_Z19deviceTranspositionPdS_Pi)
        /*0008*/ 	.word	0x00000014


	//----- nvinfo : EIATTR_FRAME_SIZE
	.align		4
.L_1:
        /*000c*/ 	.byte	0x04, 0x11
        /*000e*/ 	.short	(.L_3 - .L_2)
	.align		4
.L_2:
        /*0010*/ 	.word	index@($__internal_1_$__cuda_sm20_div_u64)
        /*0014*/ 	.word	0x00000000


	//----- nvinfo : EIATTR_FRAME_SIZE
	.align		4
.L_3:
        /*0018*/ 	.byte	0x04, 0x11
        /*001a*/ 	.short	(.L_5 - .L_4)
	.align		4
.L_4:
        /*001c*/ 	.word	index@(_Z19deviceTranspositionPdS_Pi)
        /*0020*/ 	.word	0x00000000


	//----- nvinfo : EIATTR_REGCOUNT
	.align		4
.L_5:
        /*0024*/ 	.byte	0x04, 0x2f
        /*0026*/ 	.short	(.L_7 - .L_6)
	.align		4
.L_6:
        /*0028*/ 	.word	index@(_Z20deviceMultiplicationPdS_S_Pi)
        /*002c*/ 	.word	0x00000016


	//----- nvinfo : EIATTR_FRAME_SIZE
	.align		4
.L_7:
        /*0030*/ 	.byte	0x04, 0x11
        /*0032*/ 	.short	(.L_9 - .L_8)
	.align		4
.L_8:
        /*0034*/ 	.word	index@($__internal_0_$__cuda_sm20_rem_u64)
        /*0038*/ 	.word	0x00000000


	//----- nvinfo : EIATTR_FRAME_SIZE
	.align		4
.L_9:
        /*003c*/ 	.byte	0x04, 0x11
        /*003e*/ 	.short	(.L_11 - .L_10)
	.align		4
.L_10:
        /*0040*/ 	.word	index@(_Z20deviceMultiplicationPdS_S_Pi)
        /*0044*/ 	.word	0x00000000


	//----- nvinfo : EIATTR_REGCOUNT
	.align		4
.L_11:
        /*0048*/ 	.byte	0x04, 0x2f
        /*004a*/ 	.short	(.L_13 - .L_12)
	.align		4
.L_12:
        /*004c*/ 	.word	index@(_Z14deviceAdditionPdS_S_Pi)
        /*0050*/ 	.word	0x00000011


	//----- nvinfo : EIATTR_FRAME_SIZE
	.align		4
.L_13:
        /*0054*/ 	.byte	0x04, 0x11
        /*0056*/ 	.short	(.L_15 - .L_14)
	.align		4
.L_14:
        /*0058*/ 	.word	index@(_Z14deviceAdditionPdS_S_Pi)
        /*005c*/ 	.word	0x00000000


	//----- nvinfo : EIATTR_MIN_STACK_SIZE
	.align		4
.L_15:
        /*0060*/ 	.byte	0x04, 0x12
        /*0062*/ 	.short	(.L_17 - .L_16)
	.align		4
.L_16:
        /*0064*/ 	.word	index@(_Z14deviceAdditionPdS_S_Pi)
        /*0068*/ 	.word	0x00000000


	//----- nvinfo : EIATTR_MIN_STACK_SIZE
	.align		4
.L_17:
        /*006c*/ 	.byte	0x04, 0x12
        /*006e*/ 	.short	(.L_19 - .L_18)
	.align		4
.L_18:
        /*0070*/ 	.word	index@(_Z20deviceMultiplicationPdS_S_Pi)
        /*0074*/ 	.word	0x00000000


	//----- nvinfo : EIATTR_MIN_STACK_SIZE
	.align		4
.L_19:
        /*0078*/ 	.byte	0x04, 0x12
        /*007a*/ 	.short	(.L_21 - .L_20)
	.align		4
.L_20:
        /*007c*/ 	.word	index@(_Z19deviceTranspositionPdS_Pi)
        /*0080*/ 	.word	0x00000000
.L_21:


//--------------------- .nv.compat                --------------------------
	.section	.nv.compat,"",@"SHT_CUDA_COMPAT_INFO"
	.align	4
        /*0000*/ 	.byte	0x02, 0x09, 0x00, 0x00, 0x02, 0x02, 0x01, 0x00, 0x02, 0x05, 0x05, 0x00, 0x03, 0x07, 0x01, 0x01
        /*0010*/ 	.byte	0x02, 0x03, 0x00, 0x00, 0x02, 0x06, 0x01, 0x00, 0x04, 0x0b, 0x08, 0x00, 0x01, 0x00, 0x00, 0x00
        /*0020*/ 	.byte	0x00, 0x00, 0x00, 0x00


//--------------------- .nv.info._Z14deviceAdditionPdS_S_Pi --------------------------
	.section	.nv.info._Z14deviceAdditionPdS_S_Pi,"",@"SHT_CUDA_INFO"
	.sectionflags	@""
	.align	4


	//----- nvinfo : EIATTR_CUDA_API_VERSION
	.align		4
        /*0000*/ 	.byte	0x04, 0x37
        /*0002*/ 	.short	(.L_23 - .L_22)
.L_22:
        /*0004*/ 	.word	0x00000082


	//----- nvinfo : EIATTR_KPARAM_INFO
	.align		4
.L_23:
        /*0008*/ 	.byte	0x04, 0x17
        /*000a*/ 	.short	(.L_25 - .L_24)
.L_24:
        /*000c*/ 	.word	0x00000000
        /*0010*/ 	.short	0x0003
        /*0012*/ 	.short	0x0018
        /*0014*/ 	.byte	0x00, 0xf5, 0x21, 0x00


	//----- nvinfo : EIATTR_KPARAM_INFO
	.align		4
.L_25:
        /*0018*/ 	.byte	0x04, 0x17
        /*001a*/ 	.short	(.L_27 - .L_26)
.L_26:
        /*001c*/ 	.word	0x00000000
        /*0020*/ 	.short	0x0002
        /*0022*/ 	.short	0x0010
        /*0024*/ 	.byte	0x00, 0xf5, 0x21, 0x00


	//----- nvinfo : EIATTR_KPARAM_INFO
	.align		4
.L_27:
        /*0028*/ 	.byte	0x04, 0x17
        /*002a*/ 	.short	(.L_29 - .L_28)
.L_28:
        /*002c*/ 	.word	0x00000000
        /*0030*/ 	.short	0x0001
        /*0032*/ 	.short	0x0008
        /*0034*/ 	.byte	0x00, 0xf5, 0x21, 0x00


	//----- nvinfo : EIATTR_KPARAM_INFO
	.align		4
.L_29:
        /*0038*/ 	.byte	0x04, 0x17
        /*003a*/ 	.short	(.L_31 - .L_30)
.L_30:
        /*003c*/ 	.word	0x00000000
        /*0040*/ 	.short	0x0000
        /*0042*/ 	.short	0x0000
        /*0044*/ 	.byte	0x00, 0xf5, 0x21, 0x00


	//----- nvinfo : EIATTR_SPARSE_MMA_MASK
	.align		4
.L_31:
        /*0048*/ 	.byte	0x03, 0x50
        /*004a*/ 	.short	0x0000


	//----- nvinfo : EIATTR_MAXREG_COUNT
	.align		4
        /*004c*/ 	.byte	0x03, 0x1b
        /*004e*/ 	.short	0x00ff


	//----- nvinfo : EIATTR_MERCURY_ISA_VERSION
	.align		4
        /*0050*/ 	.byte	0x03, 0x5f
        /*0052*/ 	.short	0x0101


	//----- nvinfo : EIATTR_VRC_CTA_INIT_COUNT
	.align		4
        /*0054*/ 	.byte	0x02, 0x4a
	.zero		1
	.zero		1


	//----- nvinfo : EIATTR_EXIT_INSTR_OFFSETS
	.align		4
        /*0058*/ 	.byte	0x04, 0x1c
        /*005a*/ 	.short	(.L_33 - .L_32)


	//   ....[0]....
.L_32:
        /*005c*/ 	.word	0x000000c0


	//   ....[1]....
        /*0060*/ 	.word	0x00000240


	//----- nvinfo : EIATTR_CRS_STACK_SIZE
	.align		4
.L_33:
        /*0064*/ 	.byte	0x04, 0x1e
        /*0066*/ 	.short	(.L_35 - .L_34)
.L_34:
        /*0068*/ 	.word	0x00000000


	//----- nvinfo : EIATTR_CBANK_PARAM_SIZE
	.align		4
.L_35:
        /*006c*/ 	.byte	0x03, 0x19
        /*006e*/ 	.short	0x0020


	//----- nvinfo : EIATTR_PARAM_CBANK
	.align		4
        /*0070*/ 	.byte	0x04, 0x0a
        /*0072*/ 	.short	(.L_37 - .L_36)
	.align		4
.L_36:
        /*0074*/ 	.word	index@(.nv.constant0._Z14deviceAdditionPdS_S_Pi)
        /*0078*/ 	.short	0x0380
        /*007a*/ 	.short	0x0020


	//----- nvinfo : EIATTR_SW_WAR
	.align		4
.L_37:
        /*007c*/ 	.byte	0x04, 0x36
        /*007e*/ 	.short	(.L_39 - .L_38)
.L_38:
        /*0080*/ 	.word	0x00000008
.L_39:


//--------------------- .nv.info._Z20deviceMultiplicationPdS_S_Pi --------------------------
	.section	.nv.info._Z20deviceMultiplicationPdS_S_Pi,"",@"SHT_CUDA_INFO"
	.sectionflags	@""
	.align	4


	//----- nvinfo : EIATTR_CUDA_API_VERSION
	.align		4
        /*0000*/ 	.byte	0x04, 0x37
        /*0002*/ 	.short	(.L_41 - .L_40)
.L_40:
        /*0004*/ 	.word	0x00000082


	//----- nvinfo : EIATTR_KPARAM_INFO
	.align		4
.L_41:
        /*0008*/ 	.byte	0x04, 0x17
        /*000a*/ 	.short	(.L_43 - .L_42)
.L_42:
        /*000c*/ 	.word	0x00000000
        /*0010*/ 	.short	0x0003
        /*0012*/ 	.short	0x0018
        /*0014*/ 	.byte	0x00, 0xf5, 0x21, 0x00


	//----- nvinfo : EIATTR_KPARAM_INFO
	.align		4
.L_43:
        /*0018*/ 	.byte	0x04, 0x17
        /*001a*/ 	.short	(.L_45 - .L_44)
.L_44:
        /*001c*/ 	.word	0x00000000
        /*0020*/ 	.short	0x0002
        /*0022*/ 	.short	0x0010
        /*0024*/ 	.byte	0x00, 0xf5, 0x21, 0x00


	//----- nvinfo : EIATTR_KPARAM_INFO
	.align		4
.L_45:
        /*0028*/ 	.byte	0x04, 0x17
        /*002a*/ 	.short	(.L_47 - .L_46)
.L_46:
        /*002c*/ 	.word	0x00000000
        /*0030*/ 	.short	0x0001
        /*0032*/ 	.short	0x0008
        /*0034*/ 	.byte	0x00, 0xf5, 0x21, 0x00


	//----- nvinfo : EIATTR_KPARAM_INFO
	.align		4
.L_47:
        /*0038*/ 	.byte	0x04, 0x17
        /*003a*/ 	.short	(.L_49 - .L_48)
.L_48:
        /*003c*/ 	.word	0x00000000
        /*0040*/ 	.short	0x0000
        /*0042*/ 	.short	0x0000
        /*0044*/ 	.byte	0x00, 0xf5, 0x21, 0x00


	//----- nvinfo : EIATTR_SPARSE_MMA_MASK
	.align		4
.L_49:
        /*0048*/ 	.byte	0x03, 0x50
        /*004a*/ 	.short	0x0000


	//----- nvinfo : EIATTR_MAXREG_COUNT
	.align		4
        /*004c*/ 	.byte	0x03, 0x1b
        /*004e*/ 	.short	0x00ff


	//----- nvinfo : EIATTR_MERCURY_ISA_VERSION
	.align		4
        /*0050*/ 	.byte	0x03, 0x5f
        /*0052*/ 	.short	0x0101


	//----- nvinfo : EIATTR_VRC_CTA_INIT_COUNT
	.align		4
        /*0054*/ 	.byte	0x02, 0x4a
	.zero		1
	.zero		1


	//----- nvinfo : EIATTR_EXIT_INSTR_OFFSETS
	.align		4
        /*0058*/ 	.byte	0x04, 0x1c
        /*005a*/ 	.short	(.L_51 - .L_50)


	//   ....[0]....
.L_50:
        /*005c*/ 	.word	0x000000a0


	//   ....[1]....
        /*0060*/ 	.word	0x00000580


	//----- nvinfo : EIATTR_CRS_STACK_SIZE
	.align		4
.L_51:
        /*0064*/ 	.byte	0x04, 0x1e
        /*0066*/ 	.short	(.L_53 - .L_52)
.L_52:
        /*0068*/ 	.word	0x00000000


	//----- nvinfo : EIATTR_CBANK_PARAM_SIZE
	.align		4
.L_53:
        /*006c*/ 	.byte	0x03, 0x19
        /*006e*/ 	.short	0x0020


	//----- nvinfo : EIATTR_PARAM_CBANK
	.align		4
        /*0070*/ 	.byte	0x04, 0x0a
        /*0072*/ 	.short	(.L_55 - .L_54)
	.align		4
.L_54:
        /*0074*/ 	.word	index@(.nv.constant0._Z20deviceMultiplicationPdS_S_Pi)
        /*0078*/ 	.short	0x0380
        /*007a*/ 	.short	0x0020


	//----- nvinfo : EIATTR_SW_WAR
	.align		4
.L_55:
        /*007c*/ 	.byte	0x04, 0x36
        /*007e*/ 	.short	(.L_57 - .L_56)
.L_56:
        /*0080*/ 	.word	0x00000008
.L_57:


//--------------------- .nv.info._Z19deviceTranspositionPdS_Pi --------------------------
	.section	.nv.info._Z19deviceTranspositionPdS_Pi,"",@"SHT_CUDA_INFO"
	.sectionflags	@""
	.align	4


	//----- nvinfo : EIATTR_CUDA_API_VERSION
	.align		4
        /*0000*/ 	.byte	0x04, 0x37
        /*0002*/ 	.short	(.L_59 - .L_58)
.L_58:
        /*0004*/ 	.word	0x00000082


	//----- nvinfo : EIATTR_KPARAM_INFO
	.align		4
.L_59:
        /*0008*/ 	.byte	0x04, 0x17
        /*000a*/ 	.short	(.L_61 - .L_60)
.L_60:
        /*000c*/ 	.word	0x00000000
        /*0010*/ 	.short	0x0002
        /*0012*/ 	.short	0x0010
        /*0014*/ 	.byte	0x00, 0xf5, 0x21, 0x00


	//----- nvinfo : EIATTR_KPARAM_INFO
	.align		4
.L_61:
        /*0018*/ 	.byte	0x04, 0x17
        /*001a*/ 	.short	(.L_63 - .L_62)
.L_62:
        /*001c*/ 	.word	0x00000000
        /*0020*/ 	.short	0x0001
        /*0022*/ 	.short	0x0008
        /*0024*/ 	.byte	0x00, 0xf5, 0x21, 0x00


	//----- nvinfo : EIATTR_KPARAM_INFO
	.align		4
.L_63:
        /*0028*/ 	.byte	0x04, 0x17
        /*002a*/ 	.short	(.L_65 - .L_64)
.L_64:
        /*002c*/ 	.word	0x00000000
        /*0030*/ 	.short	0x0000
        /*0032*/ 	.short	0x0000
        /*0034*/ 	.byte	0x00, 0xf5, 0x21, 0x00


	//----- nvinfo : EIATTR_SPARSE_MMA_MASK
	.align		4
.L_65:
        /*0038*/ 	.byte	0x03, 0x50
        /*003a*/ 	.short	0x0000


	//----- nvinfo : EIATTR_MAXREG_COUNT
	.align		4
        /*003c*/ 	.byte	0x03, 0x1b
        /*003e*/ 	.short	0x00ff


	//----- nvinfo : EIATTR_MERCURY_ISA_VERSION
	.align		4
        /*0040*/ 	.byte	0x03, 0x5f
        /*0042*/ 	.short	0x0101


	//----- nvinfo : EIATTR_VRC_CTA_INIT_COUNT
	.align		4
        /*0044*/ 	.byte	0x02, 0x4a
	.zero		1
	.zero		1


	//----- nvinfo : EIATTR_EXIT_INSTR_OFFSETS
	.align		4
        /*0048*/ 	.byte	0x04, 0x1c
        /*004a*/ 	.short	(.L_67 - .L_66)


	//   ....[0]....
.L_66:
        /*004c*/ 	.word	0x000000c0


	//   ....[1]....
        /*0050*/ 	.word	0x00000490


	//----- nvinfo : EIATTR_CRS_STACK_SIZE
	.align		4
.L_67:
        /*0054*/ 	.byte	0x04, 0x1e
        /*0056*/ 	.short	(.L_69 - .L_68)
.L_68:
        /*0058*/ 	.word	0x00000000


	//----- nvinfo : EIATTR_CBANK_PARAM_SIZE
	.align		4
.L_69:
        /*005c*/ 	.byte	0x03, 0x19
        /*005e*/ 	.short	0x0018


	//----- nvinfo : EIATTR_PARAM_CBANK
	.align		4
        /*0060*/ 	.byte	0x04, 0x0a
        /*0062*/ 	.short	(.L_71 - .L_70)
	.align		4
.L_70:
        /*0064*/ 	.word	index@(.nv.constant0._Z19deviceTranspositionPdS_Pi)
        /*0068*/ 	.short	0x0380
        /*006a*/ 	.short	0x0018


	//----- nvinfo : EIATTR_SW_WAR
	.align		4
.L_71:
        /*006c*/ 	.byte	0x04, 0x36
        /*006e*/ 	.short	(.L_73 - .L_72)
.L_72:
        /*0070*/ 	.word	0x00000008
.L_73:


//--------------------- .nv.callgraph             --------------------------
	.section	.nv.callgraph,"",@"SHT_CUDA_CALLGRAPH"
	.align	4
	.sectionentsize	8
	.align		4
        /*0000*/ 	.word	0x00000000
	.align		4
        /*0004*/ 	.word	0xffffffff
	.align		4
        /*0008*/ 	.word	0x00000000
	.align		4
        /*000c*/ 	.word	0xfffffffe
	.align		4
        /*0010*/ 	.word	0x00000000
	.align		4
        /*0014*/ 	.word	0xfffffffd
	.align		4
        /*0018*/ 	.word	0x00000000
	.align		4
        /*001c*/ 	.word	0xfffffffc


//--------------------- .text._Z14deviceAdditionPdS_S_Pi --------------------------
	.section	.text._Z14deviceAdditionPdS_S_Pi,"ax",@progbits
	.align	128
        .global         _Z14deviceAdditionPdS_S_Pi
        .type           _Z14deviceAdditionPdS_S_Pi,@function
        .size           _Z14deviceAdditionPdS_S_Pi,(.L_x_17 - _Z14deviceAdditionPdS_S_Pi)
        .other          _Z14deviceAdditionPdS_S_Pi,@"STO_CUDA_ENTRY STV_DEFAULT"
_Z14deviceAdditionPdS_S_Pi:
.text._Z14deviceAdditionPdS_S_Pi:
[----:B------:R-:W-:Y:S08]  /*0000*/  LDC R1, c[0x0][0x37c] ;  /* 0x0000df00ff017b82 */ /* 0x000ff00000000800 */
[----:B------:R-:W0:Y:S01]  /*0010*/  LDC.64 R2, c[0x0][0x398] ;  /* 0x0000e600ff027b82 */ /* 0x000e220000000a00 */
[----:B------:R-:W0:Y:S02]  /*0020*/  LDCU.64 UR4, c[0x0][0x358] ;  /* 0x00006b00ff0477ac */ /* 0x000e240008000a00 */
[----:B0-----:R-:W2:Y:S05]  /*0030*/  LDG.E R4, desc[UR4][R2.64] ;  /* 0x0000000402047981 */ /* 0x001eaa000c1e1900 */
[----:B------:R-:W0:Y:S01]  /*0040*/  S2UR UR6, SR_CTAID.X ;  /* 0x00000000000679c3 */ /* 0x000e220000002500 */
[----:B------:R-:W0:Y:S07]  /*0050*/  S2R R0, SR_TID.X ;  /* 0x0000000000007919 */ /* 0x000e2e0000002100 */
[----:B------:R-:W1:Y:S01]  /*0060*/  LDC R7, c[0x0][0x360] ;  /* 0x0000d800ff077b82 */ /* 0x000e620000000800 */
[----:B------:R-:W1:Y:S02]  /*0070*/  LDCU UR7, c[0x0][0x370] ;  /* 0x00006e00ff0777ac */ /* 0x000e640008000800 */
[----:B-1----:R-:W-:-:S02]  /*0080*/  IMAD R12, R7, UR7, RZ ;  /* 0x00000007070c7c24 */ /* 0x002fc4000f8e02ff */
[----:B0-----:R-:W-:Y:S02]  /*0090*/  IMAD R0, R7, UR6, R0 ;  /* 0x0000000607007c24 */ /* 0x001fe4000f8e0200 */
[----:B--2---:R-:W-:-:S05]  /*00a0*/  IMAD R5, R4, R4, RZ ;  /* 0x0000000404057224 */ /* 0x004fca00078e02ff */
[----:B------:R-:W-:-:S13]  /*00b0*/  ISETP.GE.U32.AND P0, PT, R0, R5, PT ;  /* 0x000000050000720c */ /* 0x000fda0003f06070 */
[----:B------:R-:W-:Y:S05]  /*00c0*/  @P0 EXIT ;  /* 0x000000000000094d */ /* 0x000fea0003800000 */
[----:B------:R-:W-:Y:S01]  /*00d0*/  IMAD.MOV.U32 R13, RZ, RZ, R0 ;  /* 0x000000ffff0d7224 */ /* 0x000fe200078e0000 */
[----:B------:R-:W0:Y:S01]  /*00e0*/  LDCU.64 UR6, c[0x0][0x390] ;  /* 0x00007200ff0677ac */ /* 0x000e220008000a00 */
[----:B------:R-:W-:Y:S01]  /*00f0*/  IMAD.MOV.U32 R14, RZ, RZ, RZ ;  /* 0x000000ffff0e7224 */ /* 0x000fe200078e00ff */
[----:B------:R-:W1:Y:S06]  /*0100*/  LDCU.128 UR8, c[0x0][0x380] ;  /* 0x00007000ff0877ac */ /* 0x000e6c0008000c00 */
.L_x_0:
[C---:B------:R-:W-:Y:S01]  /*0110*/  IMAD.SHL.U32 R10, R13.reuse, 0x8, RZ ;  /* 0x000000080d0a7824 */ /* 0x040fe200078e00ff */
[----:B------:R-:W-:-:S04]  /*0120*/  SHF.L.U64.HI R0, R13, 0x3, R14 ;  /* 0x000000030d007819 */ /* 0x000fc8000001020e */
[C---:B-1----:R-:W-:Y:S02]  /*0130*/  IADD3 R6, P1, PT, R10.reuse, UR8, RZ ;  /* 0x000000080a067c10 */ /* 0x042fe4000ff3e0ff */
[----:B------:R-:W-:Y:S02]  /*0140*/  IADD3 R8, P0, PT, R10, UR10, RZ ;  /* 0x0000000a0a087c10 */ /* 0x000fe4000ff1e0ff */
[C---:B------:R-:W-:Y:S02]  /*0150*/  IADD3.X R7, PT, PT, R0.reuse, UR9, RZ, P1, !PT ;  /* 0x0000000900077c10 */ /* 0x040fe40008ffe4ff */
[----:B------:R-:W-:-:S04]  /*0160*/  IADD3.X R9, PT, PT, R0, UR11, RZ, P0, !PT ;  /* 0x0000000b00097c10 */ /* 0x000fc800087fe4ff */
[----:B------:R-:W2:Y:S04]  /*0170*/  LDG.E.64 R6, desc[UR4][R6.64] ;  /* 0x0000000406067981 */ /* 0x000ea8000c1e1b00 */
[----:B------:R-:W2:Y:S01]  /*0180*/  LDG.E.64 R4, desc[UR4][R8.64] ;  /* 0x0000000408047981 */ /* 0x000ea2000c1e1b00 */
[----:B0-----:R-:W-:-:S04]  /*0190*/  IADD3 R10, P0, PT, R10, UR6, RZ ;  /* 0x000000060a0a7c10 */ /* 0x001fc8000ff1e0ff */
[----:B------:R-:W-:Y:S01]  /*01a0*/  IADD3.X R11, PT, PT, R0, UR7, RZ, P0, !PT ;  /* 0x00000007000b7c10 */ /* 0x000fe200087fe4ff */
[----:B--2---:R-:W-:-:S07]  /*01b0*/  DADD R4, R4, R6 ;  /* 0x0000000004047229 */ /* 0x004fce0000000006 */
[----:B------:R2:W-:Y:S04]  /*01c0*/  STG.E.64 desc[UR4][R10.64], R4 ;  /* 0x000000040a007986 */ /* 0x0005e8000c101b04 */
[----:B------:R-:W3:Y:S01]  /*01d0*/  LDG.E R0, desc[UR4][R2.64] ;  /* 0x0000000402007981 */ /* 0x000ee2000c1e1900 */
[----:B------:R-:W-:-:S05]  /*01e0*/  IADD3 R13, P0, PT, R12, R13, RZ ;  /* 0x0000000d0c0d7210 */ /* 0x000fca0007f1e0ff */
[----:B------:R-:W-:Y:S02]  /*01f0*/  IMAD.X R14, RZ, RZ, R14, P0 ;  /* 0x000000ffff0e7224 */ /* 0x000fe400000e060e */
[----:B---3--:R-:W-:-:S05]  /*0200*/  IMAD R0, R0, R0, RZ ;  /* 0x0000000000007224 */ /* 0x008fca00078e02ff */
[----:B------:R-:W-:-:S04]  /*0210*/  ISETP.GE.U32.AND P0, PT, R13, R0, PT ;  /* 0x000000000d00720c */ /* 0x000fc80003f06070 */
[----:B------:R-:W-:-:S13]  /*0220*/  ISETP.GE.U32.AND.EX P0, PT, R14, RZ, PT, P0 ;  /* 0x000000ff0e00720c */ /* 0x000fda0003f06100 */
[----:B--2---:R-:W-:Y:S05]  /*0230*/  @!P0 BRA `(.L_x_0) ;  /* 0xfffffffc00b48947 */ /* 0x004fea000383ffff */
[----:B------:R-:W-:Y:S05]  /*0240*/  EXIT ;  /* 0x000000000000794d */ /* 0x000fea0003800000 */
.L_x_1:
[----:B------:R-:W-:-:S00]  /*0250*/  BRA `(.L_x_1) ;  /* 0xfffffffc00fc7947 */ /* 0x000fc0000383ffff */
[----:B------:R-:W-:-:S00]  /*0260*/  NOP ;  /* 0x0000000000007918 */ /* 0x000fc00000000000 */
        /* <DEDUP_REMOVED lines=9> */
.L_x_17:


//--------------------- .text._Z20deviceMultiplicationPdS_S_Pi --------------------------
	.section	.text._Z20deviceMultiplicationPdS_S_Pi,"ax",@progbits
	.align	128
        .global         _Z20deviceMultiplicationPdS_S_Pi
        .type           _Z20deviceMultiplicationPdS_S_Pi,@function
        .size           _Z20deviceMultiplicationPdS_S_Pi,(.L_x_15 - _Z20deviceMultiplicationPdS_S_Pi)
        .other          _Z20deviceMultiplicationPdS_S_Pi,@"STO_CUDA_ENTRY STV_DEFAULT"
_Z20deviceMultiplicationPdS_S_Pi:
.text._Z20deviceMultiplicationPdS_S_Pi:
[----:B------:R-:W-:Y:S08]  /*0000*/  LDC R1, c[0x0][0x37c] ;  /* 0x0000df00ff017b82 */ /* 0x000ff00000000800 */
[----:B------:R-:W0:Y:S01]  /*0010*/  LDC.64 R2, c[0x0][0x398] ;  /* 0x0000e600ff027b82 */ /* 0x000e220000000a00 */
[----:B------:R-:W0:Y:S02]  /*0020*/  LDCU.64 UR6, c[0x0][0x358] ;  /* 0x00006b00ff0677ac */ /* 0x000e240008000a00 */
[----:B0-----:R0:W2:Y:S05]  /*0030*/  LDG.E R3, desc[UR6][R2.64] ;  /* 0x0000000602037981 */ /* 0x0010aa000c1e1900 */
[----:B------:R-:W0:Y:S01]  /*0040*/  S2UR UR4, SR_CTAID.X ;  /* 0x00000000000479c3 */ /* 0x000e220000002500 */
[----:B------:R-:W0:Y:S07]  /*0050*/  S2R R0, SR_TID.X ;  /* 0x0000000000007919 */ /* 0x000e2e0000002100 */
[----:B------:R-:W0:Y:S02]  /*0060*/  LDC R7, c[0x0][0x360] ;  /* 0x0000d800ff077b82 */ /* 0x000e240000000800 */
[----:B0-----:R-:W-:-:S02]  /*0070*/  IMAD R2, R7, UR4, R0 ;  /* 0x0000000407027c24 */ /* 0x001fc4000f8e0200 */
[----:B--2---:R-:W-:-:S05]  /*0080*/  IMAD R5, R3, R3, RZ ;  /* 0x0000000303057224 */ /* 0x004fca00078e02ff */
[----:B------:R-:W-:-:S13]  /*0090*/  ISETP.GE.U32.AND P0, PT, R2, R5, PT ;  /* 0x000000050200720c */ /* 0x000fda0003f06070 */
[----:B------:R-:W-:Y:S05]  /*00a0*/  @P0 EXIT ;  /* 0x000000000000094d */ /* 0x000fea0003800000 */
[----:B------:R-:W0:Y:S01]  /*00b0*/  S2R R4, SR_CTAID.Y ;  /* 0x0000000000047919 */ /* 0x000e220000002600 */
[----:B------:R-:W0:Y:S01]  /*00c0*/  LDCU UR4, c[0x0][0x364] ;  /* 0x00006c80ff0477ac */ /* 0x000e220008000800 */
[----:B------:R-:W-:Y:S01]  /*00d0*/  IMAD.MOV.U32 R0, RZ, RZ, RZ ;  /* 0x000000ffff007224 */ /* 0x000fe200078e00ff */
[----:B------:R-:W0:Y:S01]  /*00e0*/  S2R R5, SR_TID.Y ;  /* 0x0000000000057919 */ /* 0x000e220000002200 */
[----:B------:R-:W1:Y:S01]  /*00f0*/  LDCU UR5, c[0x0][0x374] ;  /* 0x00006e80ff0577ac */ /* 0x000e620008000800 */
[----:B------:R-:W2:Y:S01]  /*0100*/  LDCU UR8, c[0x0][0x370] ;  /* 0x00006e00ff0877ac */ /* 0x000ea20008000800 */
[----:B------:R-:W3:Y:S01]  /*0110*/  LDCU.128 UR12, c[0x0][0x380] ;  /* 0x00007000ff0c77ac */ /* 0x000ee20008000c00 */
[----:B--2---:R-:W-:Y:S02]  /*0120*/  IMAD R7, R7, UR8, RZ ;  /* 0x0000000807077c24 */ /* 0x004fe4000f8e02ff */
[----:B0-----:R-:W-:Y:S01]  /*0130*/  IMAD R4, R4, UR4, R5 ;  /* 0x0000000404047c24 */ /* 0x001fe2000f8e0205 */
[----:B-1----:R-:W-:Y:S01]  /*0140*/  UIMAD UR4, UR4, UR5, URZ ;  /* 0x00000005040472a4 */ /* 0x002fe2000f8e02ff */
[----:B---3--:R-:W-:-:S11]  /*0150*/  IMAD.MOV.U32 R5, RZ, RZ, RZ ;  /* 0x000000ffff057224 */ /* 0x008fd600078e00ff */
.L_x_8:
[----:B------:R-:W-:Y:S01]  /*0160*/  ISETP.GE.U32.AND P0, PT, R4, R3, PT ;  /* 0x000000030400720c */ /* 0x000fe20003f06070 */
[----:B------:R-:W-:Y:S01]  /*0170*/  BSSY.RECONVERGENT B0, `(.L_x_2) ;  /* 0x0000034000007945 */ /* 0x000fe20003800200 */
[----:B------:R-:W-:Y:S02]  /*0180*/  SHF.R.S32.HI R9, RZ, 0x1f, R3 ;  /* 0x0000001fff097819 */ /* 0x000fe40000011403 */
[----:B------:R-:W-:Y:S02]  /*0190*/  CS2R R10, SRZ ;  /* 0x00000000000a7805 */ /* 0x000fe4000001ff00 */
[----:B------:R-:W-:-:S13]  /*01a0*/  ISETP.GE.U32.AND.EX P0, PT, R0, R9, PT, P0 ;  /* 0x000000090000720c */ /* 0x000fda0003f06100 */
[----:B------:R-:W-:Y:S05]  /*01b0*/  @P0 BRA `(.L_x_3) ;  /* 0x0000000000bc0947 */ /* 0x000fea0003800000 */
[----:B------:R-:W-:Y:S01]  /*01c0*/  LOP3.LUT R6, R5, R9, RZ, 0xfc, !PT ;  /* 0x0000000905067212 */ /* 0x000fe200078efcff */
[----:B------:R-:W-:Y:S03]  /*01d0*/  BSSY.RECONVERGENT B1, `(.L_x_4) ;  /* 0x0000018000017945 */ /* 0x000fe60003800200 */
[----:B------:R-:W-:-:S13]  /*01e0*/  ISETP.NE.U32.AND P0, PT, R6, RZ, PT ;  /* 0x000000ff0600720c */ /* 0x000fda0003f05070 */
[----:B------:R-:W-:Y:S05]  /*01f0*/  @P0 BRA `(.L_x_5) ;  /* 0x00000000004c0947 */ /* 0x000fea0003800000 */
[----:B------:R-:W0:Y:S01]  /*0200*/  I2F.U32.RP R6, R3 ;  /* 0x0000000300067306 */ /* 0x000e220000209000 */
[----:B------:R-:W-:-:S07]  /*0210*/  ISETP.NE.U32.AND P1, PT, R3, RZ, PT ;  /* 0x000000ff0300720c */ /* 0x000fce0003f25070 */
[----:B0-----:R-:W0:Y:S02]  /*0220*/  MUFU.RCP R6, R6 ;  /* 0x0000000600067308 */ /* 0x001e240000001000 */
[----:B0-----:R-:W-:-:S06]  /*0230*/  VIADD R10, R6, 0xffffffe ;  /* 0x0ffffffe060a7836 */ /* 0x001fcc0000000000 */
[----:B------:R0:W1:Y:S02]  /*0240*/  F2I.FTZ.U32.TRUNC.NTZ R11, R10 ;  /* 0x0000000a000b7305 */ /* 0x000064000021f000 */
[----:B0-----:R-:W-:Y:S01]  /*0250*/  IMAD.MOV.U32 R10, RZ, RZ, RZ ;  /* 0x000000ffff0a7224 */ /* 0x001fe200078e00ff */
[----:B-1----:R-:W-:-:S05]  /*0260*/  IADD3 R8, PT, PT, RZ, -R11, RZ ;  /* 0x8000000bff087210 */ /* 0x002fca0007ffe0ff */
[----:B------:R-:W-:-:S04]  /*0270*/  IMAD R13, R8, R3, RZ ;  /* 0x00000003080d7224 */ /* 0x000fc800078e02ff */
[----:B------:R-:W-:-:S04]  /*0280*/  IMAD.HI.U32 R11, R11, R13, R10 ;  /* 0x0000000d0b0b7227 */ /* 0x000fc800078e000a */
[----:B------:R-:W-:Y:S02]  /*0290*/  IMAD.MOV.U32 R13, RZ, RZ, RZ ;  /* 0x000000ffff0d7224 */ /* 0x000fe400078e00ff */
[----:B------:R-:W-:-:S04]  /*02a0*/  IMAD.HI.U32 R11, R11, R2, RZ ;  /* 0x000000020b0b7227 */ /* 0x000fc800078e00ff */
[----:B------:R-:W-:-:S04]  /*02b0*/  IMAD.MOV R11, RZ, RZ, -R11 ;  /* 0x000000ffff0b7224 */ /* 0x000fc800078e0a0b */
[----:B------:R-:W-:-:S05]  /*02c0*/  IMAD R12, R3, R11, R2 ;  /* 0x0000000b030c7224 */ /* 0x000fca00078e0202 */
[----:B------:R-:W-:-:S13]  /*02d0*/  ISETP.GE.U32.AND P0, PT, R12, R3, PT ;  /* 0x000000030c00720c */ /* 0x000fda0003f06070 */
[----:B------:R-:W-:-:S04]  /*02e0*/  @P0 IADD3 R12, PT, PT, R12, -R3, RZ ;  /* 0x800000030c0c0210 */ /* 0x000fc80007ffe0ff */
[----:B------:R-:W-:-:S13]  /*02f0*/  ISETP.GE.U32.AND P0, PT, R12, R3, PT ;  /* 0x000000030c00720c */ /* 0x000fda0003f06070 */
[----:B------:R-:W-:Y:S01]  /*0300*/  @P0 IMAD.IADD R12, R12, 0x1, -R3 ;  /* 0x000000010c0c0824 */ /* 0x000fe200078e0a03 */
[----:B------:R-:W-:Y:S01]  /*0310*/  @!P1 LOP3.LUT R12, RZ, R3, RZ, 0x33, !PT ;  /* 0x00000003ff0c9212 */ /* 0x000fe200078e33ff */
[----:B------:R-:W-:Y:S06]  /*0320*/  BRA `(.L_x_6) ;  /* 0x0000000000087947 */ /* 0x000fec0003800000 */
.L_x_5:
[----:B------:R-:W-:-:S07]  /*0330*/  MOV R6, 0x350 ;  /* 0x0000035000067802 */ /* 0x000fce0000000f00 */
[----:B------:R-:W-:Y:S05]  /*0340*/  CALL.REL.NOINC `($__internal_0_$__cuda_sm20_rem_u64) ;  /* 0x0000000000907944 */ /* 0x000fea0003c00000 */
.L_x_6:
[----:B------:R-:W-:Y:S05]  /*0350*/  BSYNC.RECONVERGENT B1 ;  /* 0x0000000000017941 */ /* 0x000fea0003800200 */
.L_x_4:
[----:B------:R-:W-:-:S07]  /*0360*/  CS2R R10, SRZ ;  /* 0x00000000000a7805 */ /* 0x000fce000001ff00 */
.L_x_7:
[----:B------:R-:W-:Y:S01]  /*0370*/  MOV R16, R12 ;  /* 0x0000000c00107202 */ /* 0x000fe20000000f00 */
[----:B------:R-:W-:Y:S01]  /*0380*/  IMAD R8, R0, R3, RZ ;  /* 0x0000000300087224 */ /* 0x000fe200078e02ff */
[-C--:B------:R-:W-:Y:S01]  /*0390*/  IADD3 R6, P0, P1, -R12, R4.reuse, R2 ;  /* 0x000000040c067210 */ /* 0x080fe2000791e102 */
[----:B------:R-:W-:Y:S02]  /*03a0*/  IMAD.MOV.U32 R17, RZ, RZ, R13 ;  /* 0x000000ffff117224 */ /* 0x000fe400078e000d */
[----:B------:R-:W-:Y:S01]  /*03b0*/  IMAD R15, R9, R4, R8 ;  /* 0x00000004090f7224 */ /* 0x000fe200078e0208 */
[----:B------:R-:W-:Y:S01]  /*03c0*/  IADD3.X R19, PT, PT, ~R13, R0, R5, P0, P1 ;  /* 0x000000000d137210 */ /* 0x000fe200007e2505 */
[----:B------:R-:W-:Y:S01]  /*03d0*/  IMAD.WIDE.U32 R16, R3, R4, R16 ;  /* 0x0000000403107225 */ /* 0x000fe200078e0010 */
[----:B------:R-:W-:-:S03]  /*03e0*/  LEA R18, P0, R6, UR12, 0x3 ;  /* 0x0000000c06127c11 */ /* 0x000fc6000f8018ff */
[----:B------:R-:W-:Y:S01]  /*03f0*/  IMAD.IADD R15, R17, 0x1, R15 ;  /* 0x00000001110f7824 */ /* 0x000fe200078e020f */
[----:B------:R-:W-:Y:S02]  /*0400*/  LEA R14, P1, R16, UR14, 0x3 ;  /* 0x0000000e100e7c11 */ /* 0x000fe4000f8218ff */
[----:B------:R-:W-:Y:S02]  /*0410*/  LEA.HI.X R19, R6, UR13, R19, 0x3, P0 ;  /* 0x0000000d06137c11 */ /* 0x000fe400080f1c13 */
[----:B------:R-:W-:-:S04]  /*0420*/  LEA.HI.X R15, R16, UR15, R15, 0x3, P1 ;  /* 0x0000000f100f7c11 */ /* 0x000fc800088f1c0f */
[----:B------:R-:W2:Y:S04]  /*0430*/  LDG.E.64 R18, desc[UR6][R18.64] ;  /* 0x0000000612127981 */ /* 0x000ea8000c1e1b00 */
[----:B------:R-:W2:Y:S01]  /*0440*/  LDG.E.64 R14, desc[UR6][R14.64] ;  /* 0x000000060e0e7981 */ /* 0x000ea2000c1e1b00 */
[----:B------:R-:W-:-:S04]  /*0450*/  IADD3 R4, P0, PT, R4, UR4, RZ ;  /* 0x0000000404047c10 */ /* 0x000fc8000ff1e0ff */
[----:B------:R-:W-:Y:S02]  /*0460*/  IADD3.X R0, PT, PT, RZ, R0, RZ, P0, !PT ;  /* 0x00000000ff007210 */ /* 0x000fe400007fe4ff */
[----:B------:R-:W-:-:S04]  /*0470*/  ISETP.GE.U32.AND P0, PT, R4, R3, PT ;  /* 0x000000030400720c */ /* 0x000fc80003f06070 */
[----:B------:R-:W-:Y:S01]  /*0480*/  ISETP.GE.U32.AND.EX P0, PT, R0, R9, PT, P0 ;  /* 0x000000090000720c */ /* 0x000fe20003f06100 */
[----:B--2---:R-:W-:-:S12]  /*0490*/  DFMA R10, R18, R14, R10 ;  /* 0x0000000e120a722b */ /* 0x004fd8000000000a */
[----:B------:R-:W-:Y:S05]  /*04a0*/  @!P0 BRA `(.L_x_7) ;  /* 0xfffffffc00b08947 */ /* 0x000fea000383ffff */
.L_x_3:
[----:B------:R-:W-:Y:S05]  /*04b0*/  BSYNC.RECONVERGENT B0 ;  /* 0x0000000000007941 */ /* 0x000fea0003800200 */
.L_x_2:
[----:B------:R-:W0:Y:S01]  /*04c0*/  LDCU.64 UR8, c[0x0][0x390] ;  /* 0x00007200ff0877ac */ /* 0x000e220008000a00 */
[----:B------:R-:W1:Y:S01]  /*04d0*/  LDC.64 R12, c[0x0][0x398] ;  /* 0x0000e600ff0c7b82 */ /* 0x000e620000000a00 */
[----:B0-----:R-:W-:-:S04]  /*04e0*/  LEA R8, P0, R2, UR8, 0x3 ;  /* 0x0000000802087c11 */ /* 0x001fc8000f8018ff */
[----:B------:R-:W-:-:S05]  /*04f0*/  LEA.HI.X R9, R2, UR9, R5, 0x3, P0 ;  /* 0x0000000902097c11 */ /* 0x000fca00080f1c05 */
[----:B------:R0:W-:Y:S04]  /*0500*/  STG.E.64 desc[UR6][R8.64], R10 ;  /* 0x0000000a08007986 */ /* 0x0001e8000c101b06 */
[----:B-1----:R-:W2:Y:S01]  /*0510*/  LDG.E R3, desc[UR6][R12.64] ;  /* 0x000000060c037981 */ /* 0x002ea2000c1e1900 */
[----:B------:R-:W-:-:S05]  /*0520*/  IADD3 R2, P0, PT, R7, R2, RZ ;  /* 0x0000000207027210 */ /* 0x000fca0007f1e0ff */
[----:B------:R-:W-:Y:S02]  /*0530*/  IMAD.X R5, RZ, RZ, R5, P0 ;  /* 0x000000ffff057224 */ /* 0x000fe400000e0605 */
[----:B--2---:R-:W-:-:S05]  /*0540*/  IMAD R15, R3, R3, RZ ;  /* 0x00000003030f7224 */ /* 0x004fca00078e02ff */
[----:B------:R-:W-:-:S04]  /*0550*/  ISETP.GE.U32.AND P0, PT, R2, R15, PT ;  /* 0x0000000f0200720c */ /* 0x000fc80003f06070 */
[----:B------:R-:W-:-:S13]  /*0560*/  ISETP.GE.U32.AND.EX P0, PT, R5, RZ, PT, P0 ;  /* 0x000000ff0500720c */ /* 0x000fda0003f06100 */
[----:B0-----:R-:W-:Y:S05]  /*0570*/  @!P0 BRA `(.L_x_8) ;  /* 0xfffffff800f88947 */ /* 0x001fea000383ffff */
[----:B------:R-:W-:Y:S05]  /*0580*/  EXIT ;  /* 0x000000000000794d */ /* 0x000fea0003800000 */
        .weak           $__internal_0_$__cuda_sm20_rem_u64
        .type           $__internal_0_$__cuda_sm20_rem_u64,@function
        .size           $__internal_0_$__cuda_sm20_rem_u64,(.L_x_15 - $__internal_0_$__cuda_sm20_rem_u64)
$__internal_0_$__cuda_sm20_rem_u64:
[----:B------:R-:W-:-:S06]  /*0590*/  IMAD.MOV.U32 R8, RZ, RZ, R3 ;  /* 0x000000ffff087224 */ /* 0x000fcc00078e0003 */
[----:B------:R-:W0:Y:S08]  /*05a0*/  I2F.U64.RP R8, R8 ;  /* 0x0000000800087312 */ /* 0x000e300000309000 */
[----:B0-----:R-:W0:Y:S02]  /*05b0*/  MUFU.RCP R10, R8 ;  /* 0x00000008000a7308 */ /* 0x001e240000001000 */
[----:B0-----:R-:W-:-:S06]  /*05c0*/  IADD3 R10, PT, PT, R10, 0x1ffffffe, RZ ;  /* 0x1ffffffe0a0a7810 */ /* 0x001fcc0007ffe0ff */
[----:B------:R-:W0:Y:S02]  /*05d0*/  F2I.U64.TRUNC R10, R10 ;  /* 0x0000000a000a7311 */ /* 0x000e24000020d800 */
[----:B0-----:R-:W-:-:S04]  /*05e0*/  IMAD.WIDE.U32 R12, R10, R3, RZ ;  /* 0x000000030a0c7225 */ /* 0x001fc800078e00ff */
[----:B------:R-:W-:Y:S01]  /*05f0*/  IMAD R13, R10, R9, R13 ;  /* 0x000000090a0d7224 */ /* 0x000fe200078e020d */
[----:B------:R-:W-:-:S03]  /*0600*/  IADD3 R15, P0, PT, RZ, -R12, RZ ;  /* 0x8000000cff0f7210 */ /* 0x000fc60007f1e0ff */
[----:B------:R-:W-:Y:S02]  /*0610*/  IMAD R13, R11, R3, R13 ;  /* 0x000000030b0d7224 */ /* 0x000fe400078e020d */
[----:B------:R-:W-:-:S04]  /*0620*/  IMAD.HI.U32 R12, R10, R15, RZ ;  /* 0x0000000f0a0c7227 */ /* 0x000fc800078e00ff */
[----:B------:R-:W-:Y:S02]  /*0630*/  IMAD.X R17, RZ, RZ, ~R13, P0 ;  /* 0x000000ffff117224 */ /* 0x000fe400000e0e0d */
[----:B------:R-:W-:Y:S02]  /*0640*/  IMAD.MOV.U32 R13, RZ, RZ, R10 ;  /* 0x000000ffff0d7224 */ /* 0x000fe400078e000a */
[-C--:B------:R-:W-:Y:S02]  /*0650*/  IMAD R19, R11, R17.reuse, RZ ;  /* 0x000000110b137224 */ /* 0x080fe400078e02ff */
[----:B------:R-:W-:-:S04]  /*0660*/  IMAD.WIDE.U32 R12, P0, R10, R17, R12 ;  /* 0x000000110a0c7225 */ /* 0x000fc8000780000c */
[----:B------:R-:W-:-:S04]  /*0670*/  IMAD.HI.U32 R17, R11, R17, RZ ;  /* 0x000000110b117227 */ /* 0x000fc800078e00ff */
[----:B------:R-:W-:Y:S01]  /*0680*/  IMAD.HI.U32 R12, P1, R11, R15, R12 ;  /* 0x0000000f0b0c7227 */ /* 0x000fe2000782000c */
[----:B------:R-:W-:-:S04]  /*0690*/  IADD3.X R8, PT, PT, R17, R11, RZ, P0, !PT ;  /* 0x0000000b11087210 */ /* 0x000fc800007fe4ff */
[----:B------:R-:W-:-:S04]  /*06a0*/  IADD3 R13, P2, PT, R19, R12, RZ ;  /* 0x0000000c130d7210 */ /* 0x000fc80007f5e0ff */
[----:B------:R-:W-:Y:S01]  /*06b0*/  IADD3.X R8, PT, PT, RZ, RZ, R8, P2, P1 ;  /* 0x000000ffff087210 */ /* 0x000fe200017e2408 */
[----:B------:R-:W-:-:S04]  /*06c0*/  IMAD.WIDE.U32 R10, R13, R3, RZ ;  /* 0x000000030d0a7225 */ /* 0x000fc800078e00ff */
[----:B------:R-:W-:Y:S01]  /*06d0*/  IMAD R11, R13, R9, R11 ;  /* 0x000000090d0b7224 */ /* 0x000fe200078e020b */
[----:B------:R-:W-:-:S03]  /*06e0*/  IADD3 R15, P0, PT, RZ, -R10, RZ ;  /* 0x8000000aff0f7210 */ /* 0x000fc60007f1e0ff */
[----:B------:R-:W-:Y:S02]  /*06f0*/  IMAD R11, R8, R3, R11 ;  /* 0x00000003080b7224 */ /* 0x000fe400078e020b */
[----:B------:R-:W-:-:S04]  /*0700*/  IMAD.HI.U32 R12, R13, R15, RZ ;  /* 0x0000000f0d0c7227 */ /* 0x000fc800078e00ff */
[----:B------:R-:W-:-:S04]  /*0710*/  IMAD.X R11, RZ, RZ, ~R11, P0 ;  /* 0x000000ffff0b7224 */ /* 0x000fc800000e0e0b */
[----:B------:R-:W-:-:S04]  /*0720*/  IMAD.WIDE.U32 R12, P0, R13, R11, R12 ;  /* 0x0000000b0d0c7225 */ /* 0x000fc8000780000c */
[C---:B------:R-:W-:Y:S02]  /*0730*/  IMAD R10, R8.reuse, R11, RZ ;  /* 0x0000000b080a7224 */ /* 0x040fe400078e02ff */
[----:B------:R-:W-:-:S04]  /*0740*/  IMAD.HI.U32 R13, P1, R8, R15, R12 ;  /* 0x0000000f080d7227 */ /* 0x000fc8000782000c */
[----:B------:R-:W-:Y:S01]  /*0750*/  IMAD.HI.U32 R11, R8, R11, RZ ;  /* 0x0000000b080b7227 */ /* 0x000fe200078e00ff */
[----:B------:R-:W-:-:S03]  /*0760*/  IADD3 R13, P2, PT, R10, R13, RZ ;  /* 0x0000000d0a0d7210 */ /* 0x000fc60007f5e0ff */
[----:B------:R-:W-:Y:S02]  /*0770*/  IMAD.X R8, R11, 0x1, R8, P0 ;  /* 0x000000010b087824 */ /* 0x000fe400000e0608 */
[----:B------:R-:W-:Y:S02]  /*0780*/  HFMA2 R11, -RZ, RZ, 0, 0 ;  /* 0x00000000ff0b7431 */ /* 0x000fe400000001ff */
[----:B------:R-:W-:Y:S01]  /*0790*/  IMAD.HI.U32 R10, R13, R2, RZ ;  /* 0x000000020d0a7227 */ /* 0x000fe200078e00ff */
[----:B------:R-:W-:-:S03]  /*07a0*/  IADD3.X R8, PT, PT, RZ, RZ, R8, P2, P1 ;  /* 0x000000ffff087210 */ /* 0x000fc600017e2408 */
[----:B------:R-:W-:-:S04]  /*07b0*/  IMAD.WIDE.U32 R10, R13, R5, R10 ;  /* 0x000000050d0a7225 */ /* 0x000fc800078e000a */
[C---:B------:R-:W-:Y:S02]  /*07c0*/  IMAD R13, R8.reuse, R5, RZ ;  /* 0x00000005080d7224 */ /* 0x040fe400078e02ff */
[----:B------:R-:W-:-:S04]  /*07d0*/  IMAD.HI.U32 R10, P0, R8, R2, R10 ;  /* 0x00000002080a7227 */ /* 0x000fc8000780000a */
[----:B------:R-:W-:Y:S01]  /*07e0*/  IMAD.HI.U32 R8, R8, R5, RZ ;  /* 0x0000000508087227 */ /* 0x000fe200078e00ff */
[----:B------:R-:W-:-:S03]  /*07f0*/  IADD3 R12, P1, PT, R13, R10, RZ ;  /* 0x0000000a0d0c7210 */ /* 0x000fc60007f3e0ff */
[----:B------:R-:W-:Y:S02]  /*0800*/  IMAD.X R8, RZ, RZ, R8, P0 ;  /* 0x000000ffff087224 */ /* 0x000fe400000e0608 */
[----:B------:R-:W-:-:S04]  /*0810*/  IMAD.WIDE.U32 R10, R12, R3, RZ ;  /* 0x000000030c0a7225 */ /* 0x000fc800078e00ff */
[----:B------:R-:W-:Y:S01]  /*0820*/  IMAD.X R8, RZ, RZ, R8, P1 ;  /* 0x000000ffff087224 */ /* 0x000fe200008e0608 */
[----:B------:R-:W-:Y:S01]  /*0830*/  IADD3 R14, P1, PT, -R10, R2, RZ ;  /* 0x000000020a0e7210 */ /* 0x000fe20007f3e1ff */
[----:B------:R-:W-:Y:S02]  /*0840*/  IMAD R12, R12, R9, R11 ;  /* 0x000000090c0c7224 */ /* 0x000fe400078e020b */
[----:B------:R-:W-:Y:S01]  /*0850*/  IMAD.MOV.U32 R11, RZ, RZ, 0x0 ;  /* 0x00000000ff0b7424 */ /* 0x000fe200078e00ff */
[-C--:B------:R-:W-:Y:S01]  /*0860*/  ISETP.GE.U32.AND P0, PT, R14, R3.reuse, PT ;  /* 0x000000030e00720c */ /* 0x080fe20003f06070 */
[----:B------:R-:W-:-:S05]  /*0870*/  IMAD R8, R8, R3, R12 ;  /* 0x0000000308087224 */ /* 0x000fca00078e020c */
[----:B------:R-:W-:Y:S02]  /*0880*/  IADD3.X R12, PT, PT, ~R8, R5, RZ, P1, !PT ;  /* 0x00000005080c7210 */ /* 0x000fe40000ffe5ff */
[----:B------:R-:W-:Y:S02]  /*0890*/  IADD3 R8, P1, PT, -R3, R14, RZ ;  /* 0x0000000e03087210 */ /* 0x000fe40007f3e1ff */
[----:B------:R-:W-:-:S03]  /*08a0*/  ISETP.GE.U32.AND.EX P0, PT, R12, R9, PT, P0 ;  /* 0x000000090c00720c */ /* 0x000fc60003f06100 */
[--C-:B------:R-:W-:Y:S01]  /*08b0*/  IMAD.X R10, R12, 0x1, ~R9.reuse, P1 ;  /* 0x000000010c0a7824 */ /* 0x100fe200008e0e09 */
[----:B------:R-:W-:Y:S02]  /*08c0*/  SEL R8, R8, R14, P0 ;  /* 0x0000000e08087207 */ /* 0x000fe40000000000 */
[C---:B------:R-:W-:Y:S02]  /*08d0*/  ISETP.NE.U32.AND P1, PT, R3.reuse, RZ, PT ;  /* 0x000000ff0300720c */ /* 0x040fe40003f25070 */
[----:B------:R-:W-:Y:S02]  /*08e0*/  SEL R10, R10, R12, P0 ;  /* 0x0000000c0a0a7207 */ /* 0x000fe40000000000 */
[----:B------:R-:W-:Y:S02]  /*08f0*/  IADD3 R12, P2, PT, -R3, R8, RZ ;  /* 0x00000008030c7210 */ /* 0x000fe40007f5e1ff */
[----:B------:R-:W-:Y:S02]  /*0900*/  ISETP.GE.U32.AND P0, PT, R8, R3, PT ;  /* 0x000000030800720c */ /* 0x000fe40003f06070 */
[----:B------:R-:W-:Y:S01]  /*0910*/  ISETP.NE.AND.EX P1, PT, R9, RZ, PT, P1 ;  /* 0x000000ff0900720c */ /* 0x000fe20003f25310 */
[C---:B------:R-:W-:Y:S01]  /*0920*/  IMAD.X R13, R10.reuse, 0x1, ~R9, P2 ;  /* 0x000000010a0d7824 */ /* 0x040fe200010e0e09 */
[----:B------:R-:W-:-:S04]  /*0930*/  ISETP.GE.U32.AND.EX P0, PT, R10, R9, PT, P0 ;  /* 0x000000090a00720c */ /* 0x000fc80003f06100 */
[----:B------:R-:W-:Y:S02]  /*0940*/  SEL R13, R13, R10, P0 ;  /* 0x0000000a0d0d7207 */ /* 0x000fe40000000000 */
[----:B------:R-:W-:Y:S02]  /*0950*/  MOV R10, R6 ;  /* 0x00000006000a7202 */ /* 0x000fe40000000f00 */
[----:B------:R-:W-:Y:S02]  /*0960*/  SEL R12, R12, R8, P0 ;  /* 0x000000080c0c7207 */ /* 0x000fe40000000000 */
[----:B------:R-:W-:Y:S02]  /*0970*/  SEL R13, R13, 0xffffffff, P1 ;  /* 0xffffffff0d0d7807 */ /* 0x000fe40000800000 */
[----:B------:R-:W-:Y:S01]  /*0980*/  SEL R12, R12, 0xffffffff, P1 ;  /* 0xffffffff0c0c7807 */ /* 0x000fe20000800000 */
[----:B------:R-:W-:Y:S06]  /*0990*/  RET.REL.NODEC R10 `(_Z20deviceMultiplicationPdS_S_Pi) ;  /* 0xfffffff40a987950 */ /* 0x000fec0003c3ffff */
.L_x_9:
        /* <DEDUP_REMOVED lines=14> */
.L_x_15:


//--------------------- .text._Z19deviceTranspositionPdS_Pi --------------------------
	.section	.text._Z19deviceTranspositionPdS_Pi,"ax",@progbits
	.align	128
        .global         _Z19deviceTranspositionPdS_Pi
        .type           _Z19deviceTranspositionPdS_Pi,@function
        .size           _Z19deviceTranspositionPdS_Pi,(.L_x_16 - _Z19deviceTranspositionPdS_Pi)
        .other          _Z19deviceTranspositionPdS_Pi,@"STO_CUDA_ENTRY STV_DEFAULT"
_Z19deviceTranspositionPdS_Pi:
.text._Z19deviceTranspositionPdS_Pi:
[----:B------:R-:W-:Y:S08]  /*0000*/  LDC R1, c[0x0][0x37c] ;  /* 0x0000df00ff017b82 */ /* 0x000ff00000000800 */
[----:B------:R-:W0:Y:S01]  /*0010*/  LDC.64 R2, c[0x0][0x390] ;  /* 0x0000e400ff027b82 */ /* 0x000e220000000a00 */
[----:B------:R-:W0:Y:S02]  /*0020*/  LDCU.64 UR4, c[0x0][0x358] ;  /* 0x00006b00ff0477ac */ /* 0x000e240008000a00 */
[----:B0-----:R0:W2:Y:S05]  /*0030*/  LDG.E R5, desc[UR4][R2.64] ;  /* 0x0000000402057981 */ /* 0x0010aa000c1e1900 */
[----:B------:R-:W0:Y:S01]  /*0040*/  S2UR UR6, SR_CTAID.X ;  /* 0x00000000000679c3 */ /* 0x000e220000002500 */
[----:B------:R-:W0:Y:S07]  /*0050*/  S2R R0, SR_TID.X ;  /* 0x0000000000007919 */ /* 0x000e2e0000002100 */
[----:B------:R-:W0:Y:S01]  /*0060*/  LDC R9, c[0x0][0x360] ;  /* 0x0000d800ff097b82 */ /* 0x000e220000000800 */
[----:B------:R-:W1:Y:S01]  /*0070*/  LDCU UR7, c[0x0][0x370] ;  /* 0x00006e00ff0777ac */ /* 0x000e620008000800 */
[----:B0-----:R-:W-:-:S02]  /*0080*/  IMAD R2, R9, UR6, R0 ;  /* 0x0000000609027c24 */ /* 0x001fc4000f8e0200 */
[----:B-1----:R-:W-:Y:S02]  /*0090*/  IMAD R0, R9, UR7, RZ ;  /* 0x0000000709007c24 */ /* 0x002fe4000f8e02ff */
[----:B--2---:R-:W-:-:S05]  /*00a0*/  IMAD R7, R5, R5, RZ ;  /* 0x0000000505077224 */ /* 0x004fca00078e02ff */
[----:B------:R-:W-:-:S13]  /*00b0*/  ISETP.GE.U32.AND P0, PT, R2, R7, PT ;  /* 0x000000070200720c */ /* 0x000fda0003f06070 */
[----:B------:R-:W-:Y:S05]  /*00c0*/  @P0 EXIT ;  /* 0x000000000000094d */ /* 0x000fea0003800000 */
[----:B------:R-:W-:Y:S01]  /*00d0*/  IMAD.MOV.U32 R3, RZ, RZ, RZ ;  /* 0x000000ffff037224 */ /* 0x000fe200078e00ff */
[----:B------:R-:W0:Y:S06]  /*00e0*/  LDCU.128 UR8, c[0x0][0x380] ;  /* 0x00007000ff0877ac */ /* 0x000e2c0008000c00 */
.L_x_13:
[----:B------:R-:W-:Y:S01]  /*00f0*/  SHF.R.S32.HI R4, RZ, 0x1f, R5 ;  /* 0x0000001fff047819 */ /* 0x000fe20000011405 */
[----:B------:R-:W-:Y:S03]  /*0100*/  BSSY.RECONVERGENT B0, `(.L_x_10) ;  /* 0x0000026000007945 */ /* 0x000fe60003800200 */
[----:B------:R-:W-:-:S04]  /*0110*/  LOP3.LUT R6, R3, R4, RZ, 0xfc, !PT ;  /* 0x0000000403067212 */ /* 0x000fc800078efcff */
[----:B------:R-:W-:-:S13]  /*0120*/  ISETP.NE.U32.AND P0, PT, R6, RZ, PT ;  /* 0x000000ff0600720c */ /* 0x000fda0003f05070 */
[----:B------:R-:W-:Y:S05]  /*0130*/  @P0 BRA `(.L_x_11) ;  /* 0x00000000005c0947 */ /* 0x000fea0003800000 */
[----:B------:R-:W1:Y:S01]  /*0140*/  I2F.U32.RP R8, R5 ;  /* 0x0000000500087306 */ /* 0x000e620000209000 */
[----:B------:R-:W-:-:S07]  /*0150*/  ISETP.NE.U32.AND P2, PT, R5, RZ, PT ;  /* 0x000000ff0500720c */ /* 0x000fce0003f45070 */
[----:B-1----:R-:W1:Y:S02]  /*0160*/  MUFU.RCP R8, R8 ;  /* 0x0000000800087308 */ /* 0x002e640000001000 */
[----:B-1----:R-:W-:-:S06]  /*0170*/  VIADD R6, R8, 0xffffffe ;  /* 0x0ffffffe08067836 */ /* 0x002fcc0000000000 */
[----:B------:R1:W2:Y:S02]  /*0180*/  F2I.FTZ.U32.TRUNC.NTZ R7, R6 ;  /* 0x0000000600077305 */ /* 0x0002a4000021f000 */
[----:B-1----:R-:W-:Y:S01]  /*0190*/  IMAD.MOV.U32 R6, RZ, RZ, RZ ;  /* 0x000000ffff067224 */ /* 0x002fe200078e00ff */
[----:B--2---:R-:W-:-:S05]  /*01a0*/  IADD3 R10, PT, PT, RZ, -R7, RZ ;  /* 0x80000007ff0a7210 */ /* 0x004fca0007ffe0ff */
[----:B------:R-:W-:-:S04]  /*01b0*/  IMAD R9, R10, R5, RZ ;  /* 0x000000050a097224 */ /* 0x000fc800078e02ff */
[----:B------:R-:W-:-:S06]  /*01c0*/  IMAD.HI.U32 R7, R7, R9, R6 ;  /* 0x0000000907077227 */ /* 0x000fcc00078e0006 */
[----:B------:R-:W-:-:S04]  /*01d0*/  IMAD.HI.U32 R6, R7, R2, RZ ;  /* 0x0000000207067227 */ /* 0x000fc800078e00ff */
[----:B------:R-:W-:Y:S01]  /*01e0*/  HFMA2 R7, -RZ, RZ, 0, 0 ;  /* 0x00000000ff077431 */ /* 0x000fe200000001ff */
[----:B------:R-:W-:-:S05]  /*01f0*/  IADD3 R10, PT, PT, -R6, RZ, RZ ;  /* 0x000000ff060a7210 */ /* 0x000fca0007ffe1ff */
[----:B------:R-:W-:-:S05]  /*0200*/  IMAD R10, R5, R10, R2 ;  /* 0x0000000a050a7224 */ /* 0x000fca00078e0202 */
[----:B------:R-:W-:-:S13]  /*0210*/  ISETP.GE.U32.AND P0, PT, R10, R5, PT ;  /* 0x000000050a00720c */ /* 0x000fda0003f06070 */
[----:B------:R-:W-:Y:S01]  /*0220*/  @P0 IMAD.IADD R10, R10, 0x1, -R5 ;  /* 0x000000010a0a0824 */ /* 0x000fe200078e0a05 */
[----:B------:R-:W-:-:S04]  /*0230*/  @P0 IADD3 R6, PT, PT, R6, 0x1, RZ ;  /* 0x0000000106060810 */ /* 0x000fc80007ffe0ff */
[----:B------:R-:W-:Y:S01]  /*0240*/  ISETP.GE.U32.AND P1, PT, R10, R5, PT ;  /* 0x000000050a00720c */ /* 0x000fe20003f26070 */
[----:B------:R-:W-:-:S12]  /*0250*/  IMAD.MOV.U32 R10, RZ, RZ, RZ ;  /* 0x000000ffff0a7224 */ /* 0x000fd800078e00ff */
[----:B------:R-:W-:Y:S01]  /*0260*/  @P1 VIADD R6, R6, 0x1 ;  /* 0x0000000106061836 */ /* 0x000fe20000000000 */
[----:B------:R-:W-:-:S04]  /*0270*/  @!P2 LOP3.LUT R6, RZ, R5, RZ, 0x33, !PT ;  /* 0x00000005ff06a212 */ /* 0x000fc800078e33ff */
[----:B------:R-:W-:-:S05]  /*0280*/  IADD3 R11, PT, PT, -R6, RZ, RZ ;  /* 0x000000ff060b7210 */ /* 0x000fca0007ffe1ff */
[----:B------:R-:W-:Y:S01]  /*0290*/  IMAD R11, R5, R11, R2 ;  /* 0x0000000b050b7224 */ /* 0x000fe200078e0202 */
[----:B------:R-:W-:Y:S06]  /*02a0*/  BRA `(.L_x_12) ;  /* 0x00000000002c7947 */ /* 0x000fec0003800000 */
.L_x_11:
[----:B------:R-:W-:-:S07]  /*02b0*/  MOV R6, 0x2d0 ;  /* 0x000002d000067802 */ /* 0x000fce0000000f00 */
[----:B0-----:R-:W-:Y:S05]  /*02c0*/  CALL.REL.NOINC `($__internal_1_$__cuda_sm20_div_u64) ;  /* 0x0000000000747944 */ /* 0x001fea0003c00000 */
[----:B------:R-:W-:-:S05]  /*02d0*/  IADD3 R13, P0, PT, RZ, -R8, RZ ;  /* 0x80000008ff0d7210 */ /* 0x000fca0007f1e0ff */
[----:B------:R-:W-:-:S04]  /*02e0*/  IMAD.X R6, RZ, RZ, ~R9, P0 ;  /* 0x000000ffff067224 */ /* 0x000fc800000e0e09 */
[----:B------:R-:W-:Y:S02]  /*02f0*/  IMAD R11, R6, R5, RZ ;  /* 0x00000005060b7224 */ /* 0x000fe400078e02ff */
[----:B------:R-:W-:-:S04]  /*0300*/  IMAD.WIDE.U32 R6, R5, R13, R2 ;  /* 0x0000000d05067225 */ /* 0x000fc800078e0002 */
[----:B------:R-:W-:Y:S01]  /*0310*/  IMAD R13, R4, R13, R11 ;  /* 0x0000000d040d7224 */ /* 0x000fe200078e020b */
[----:B------:R-:W-:Y:S02]  /*0320*/  MOV R11, R6 ;  /* 0x00000006000b7202 */ /* 0x000fe40000000f00 */
[----:B------:R-:W-:Y:S01]  /*0330*/  MOV R6, R8 ;  /* 0x0000000800067202 */ /* 0x000fe20000000f00 */
[----:B------:R-:W-:Y:S02]  /*0340*/  IMAD.IADD R10, R7, 0x1, R13 ;  /* 0x00000001070a7824 */ /* 0x000fe400078e020d */
[----:B------:R-:W-:-:S07]  /*0350*/  IMAD.MOV.U32 R7, RZ, RZ, R9 ;  /* 0x000000ffff077224 */ /* 0x000fce00078e0009 */
.L_x_12:
[----:B0-----:R-:W-:Y:S05]  /*0360*/  BSYNC.RECONVERGENT B0 ;  /* 0x0000000000007941 */ /* 0x001fea0003800200 */
.L_x_10:
[----:B------:R-:W-:Y:S02]  /*0370*/  IMAD R10, R10, R5, RZ ;  /* 0x000000050a0a7224 */ /* 0x000fe400078e02ff */
[----:B------:R-:W-:-:S04]  /*0380*/  IMAD.WIDE.U32 R6, R5, R11, R6 ;  /* 0x0000000b05067225 */ /* 0x000fc800078e0006 */
[----:B------:R-:W-:Y:S01]  /*0390*/  IMAD R5, R4, R11, R10 ;  /* 0x0000000b04057224 */ /* 0x000fe200078e020a */
[----:B------:R-:W-:-:S04]  /*03a0*/  LEA R8, P0, R6, UR8, 0x3 ;  /* 0x0000000806087c11 */ /* 0x000fc8000f8018ff */
[----:B------:R-:W-:-:S04]  /*03b0*/  IADD3 R5, PT, PT, R7, R5, RZ ;  /* 0x0000000507057210 */ /* 0x000fc80007ffe0ff */
[----:B------:R-:W-:-:S05]  /*03c0*/  LEA.HI.X R9, R6, UR9, R5, 0x3, P0 ;  /* 0x0000000906097c11 */ /* 0x000fca00080f1c05 */
[----:B------:R-:W2:Y:S01]  /*03d0*/  LDG.E.64 R6, desc[UR4][R8.64] ;  /* 0x0000000408067981 */ /* 0x000ea2000c1e1b00 */
[----:B------:R-:W0:Y:S01]  /*03e0*/  LDC.64 R4, c[0x0][0x390] ;  /* 0x0000e400ff047b82 */ /* 0x000e220000000a00 */
[----:B------:R-:W-:-:S04]  /*03f0*/  LEA R10, P0, R2, UR10, 0x3 ;  /* 0x0000000a020a7c11 */ /* 0x000fc8000f8018ff */
[----:B------:R-:W-:-:S05]  /*0400*/  LEA.HI.X R11, R2, UR11, R3, 0x3, P0 ;  /* 0x0000000b020b7c11 */ /* 0x000fca00080f1c03 */
[----:B--2---:R1:W-:Y:S04]  /*0410*/  STG.E.64 desc[UR4][R10.64], R6 ;  /* 0x000000060a007986 */ /* 0x0043e8000c101b04 */
[----:B0-----:R-:W2:Y:S01]  /*0420*/  LDG.E R5, desc[UR4][R4.64] ;  /* 0x0000000404057981 */ /* 0x001ea2000c1e1900 */
[----:B------:R-:W-:-:S05]  /*0430*/  IADD3 R2, P0, PT, R0, R2, RZ ;  /* 0x0000000200027210 */ /* 0x000fca0007f1e0ff */
[----:B------:R-:W-:Y:S02]  /*0440*/  IMAD.X R3, RZ, RZ, R3, P0 ;  /* 0x000000ffff037224 */ /* 0x000fe400000e0603 */
[----:B--2---:R-:W-:-:S05]  /*0450*/  IMAD R13, R5, R5, RZ ;  /* 0x00000005050d7224 */ /* 0x004fca00078e02ff */
[----:B------:R-:W-:-:S04]  /*0460*/  ISETP.GE.U32.AND P0, PT, R2, R13, PT ;  /* 0x0000000d0200720c */ /* 0x000fc80003f06070 */
[----:B------:R-:W-:-:S13]  /*0470*/  ISETP.GE.U32.AND.EX P0, PT, R3, RZ, PT, P0 ;  /* 0x000000ff0300720c */ /* 0x000fda0003f06100 */
[----:B-1----:R-:W-:Y:S05]  /*0480*/  @!P0 BRA `(.L_x_13) ;  /* 0xfffffffc00188947 */ /* 0x002fea000383ffff */
[----:B------:R-:W-:Y:S05]  /*0490*/  EXIT ;  /* 0x000000000000794d */ /* 0x000fea0003800000 */
        .weak           $__internal_1_$__cuda_sm20_div_u64
        .type           $__internal_1_$__cuda_sm20_div_u64,@function
        .size           $__internal_1_$__cuda_sm20_div_u64,(.L_x_16 - $__internal_1_$__cuda_sm20_div_u64)
$__internal_1_$__cuda_sm20_div_u64:
[----:B------:R-:W-:Y:S01]  /*04a0*/  MOV R12, R5 ;  /* 0x00000005000c7202 */ /* 0x000fe20000000f00 */
[----:B------:R-:W-:-:S04]  /*04b0*/  IMAD.MOV.U32 R13, RZ, RZ, R4 ;  /* 0x000000ffff0d7224 */ /* 0x000fc800078e0004 */
        /* <DEDUP_REMOVED lines=9> */
[----:B------:R-:W-:Y:S01]  /*0550*/  IMAD.X R17, RZ, RZ, ~R11, P0 ;  /* 0x000000ffff117224 */ /* 0x000fe200000e0e0b */
[----:B------:R-:W-:-:S03]  /*0560*/  MOV R11, R8 ;  /* 0x00000008000b7202 */ /* 0x000fc60000000f00 */
[-C--:B------:R-:W-:Y:S02]  /*0570*/  IMAD R13, R9, R17.reuse, RZ ;  /* 0x00000011090d7224 */ /* 0x080fe400078e02ff */
[----:B------:R-:W-:-:S04]  /*0580*/  IMAD.WIDE.U32 R10, P0, R8, R17, R10 ;  /* 0x00000011080a7225 */ /* 0x000fc8000780000a */
[----:B------:R-:W-:-:S04]  /*0590*/  IMAD.HI.U32 R7, R9, R17, RZ ;  /* 0x0000001109077227 */ /* 0x000fc800078e00ff */
[----:B------:R-:W-:-:S04]  /*05a0*/  IMAD.HI.U32 R10, P1, R9, R15, R10 ;  /* 0x0000000f090a7227 */ /* 0x000fc8000782000a */
[----:B------:R-:W-:Y:S01]  /*05b0*/  IMAD.X R7, R7, 0x1, R9, P0 ;  /* 0x0000000107077824 */ /* 0x000fe200000e0609 */
[----:B------:R-:W-:-:S04]  /*05c0*/  IADD3 R11, P2, PT, R13, R10, RZ ;  /* 0x0000000a0d0b7210 */ /* 0x000fc80007f5e0ff */
[----:B------:R-:W-:Y:S01]  /*05d0*/  IADD3.X R7, PT, PT, RZ, RZ, R7, P2, P1 ;  /* 0x000000ffff077210 */ /* 0x000fe200017e2407 */
[----:B------:R-:W-:-:S04]  /*05e0*/  IMAD.WIDE.U32 R8, R11, R5, RZ ;  /* 0x000000050b087225 */ /* 0x000fc800078e00ff */
[----:B------:R-:W-:Y:S01]  /*05f0*/  IMAD R10, R11, R4, R9 ;  /* 0x000000040b0a7224 */ /* 0x000fe200078e0209 */
[----:B------:R-:W-:-:S03]  /*0600*/  IADD3 R9, P0, PT, RZ, -R8, RZ ;  /* 0x80000008ff097210 */ /* 0x000fc60007f1e0ff */
[----:B------:R-:W-:Y:S02]  /*0610*/  IMAD R8, R7, R5, R10 ;  /* 0x0000000507087224 */ /* 0x000fe400078e020a */
[----:B------:R-:W-:-:S03]  /*0620*/  IMAD.HI.U32 R10, R11, R9, RZ ;  /* 0x000000090b0a7227 */ /* 0x000fc600078e00ff */
[----:B------:R-:W-:-:S05]  /*0630*/  IADD3.X R8, PT, PT, RZ, ~R8, RZ, P0, !PT ;  /* 0x80000008ff087210 */ /* 0x000fca00007fe4ff */
[----:B------:R-:W-:-:S04]  /*0640*/  IMAD.WIDE.U32 R10, P0, R11, R8, R10 ;  /* 0x000000080b0a7225 */ /* 0x000fc8000780000a */
[C---:B------:R-:W-:Y:S02]  /*0650*/  IMAD R12, R7.reuse, R8, RZ ;  /* 0x00000008070c7224 */ /* 0x040fe400078e02ff */
[----:B------:R-:W-:-:S04]  /*0660*/  IMAD.HI.U32 R11, P1, R7, R9, R10 ;  /* 0x00000009070b7227 */ /* 0x000fc8000782000a */
[----:B------:R-:W-:Y:S02]  /*0670*/  HFMA2 R9, -RZ, RZ, 0, 0 ;  /* 0x00000000ff097431 */ /* 0x000fe400000001ff */
[----:B------:R-:W-:Y:S01]  /*0680*/  IMAD.HI.U32 R8, R7, R8, RZ ;  /* 0x0000000807087227 */ /* 0x000fe200078e00ff */
[----:B------:R-:W-:-:S03]  /*0690*/  IADD3 R11, P2, PT, R12, R11, RZ ;  /* 0x0000000b0c0b7210 */ /* 0x000fc60007f5e0ff */
[----:B------:R-:W-:Y:S02]  /*06a0*/  IMAD.X R7, R8, 0x1, R7, P0 ;  /* 0x0000000108077824 */ /* 0x000fe400000e0607 */
[----:B------:R-:W-:-:S03]  /*06b0*/  IMAD.HI.U32 R8, R11, R2, RZ ;  /* 0x000000020b087227 */ /* 0x000fc600078e00ff */
[----:B------:R-:W-:Y:S01]  /*06c0*/  IADD3.X R7, PT, PT, RZ, RZ, R7, P2, P1 ;  /* 0x000000ffff077210 */ /* 0x000fe200017e2407 */
[----:B------:R-:W-:-:S04]  /*06d0*/  IMAD.WIDE.U32 R8, R11, R3, R8 ;  /* 0x000000030b087225 */ /* 0x000fc800078e0008 */
[C---:B------:R-:W-:Y:S02]  /*06e0*/  IMAD R11, R7.reuse, R3, RZ ;  /* 0x00000003070b7224 */ /* 0x040fe400078e02ff */
[----:B------:R-:W-:-:S04]  /*06f0*/  IMAD.HI.U32 R8, P0, R7, R2, R8 ;  /* 0x0000000207087227 */ /* 0x000fc80007800008 */
[----:B------:R-:W-:Y:S01]  /*0700*/  IMAD.HI.U32 R7, R7, R3, RZ ;  /* 0x0000000307077227 */ /* 0x000fe200078e00ff */
[----:B------:R-:W-:-:S03]  /*0710*/  IADD3 R11, P1, PT, R11, R8, RZ ;  /* 0x000000080b0b7210 */ /* 0x000fc60007f3e0ff */
[----:B------:R-:W-:Y:S02]  /*0720*/  IMAD.X R7, RZ, RZ, R7, P0 ;  /* 0x000000ffff077224 */ /* 0x000fe400000e0607 */
[----:B------:R-:W-:-:S03]  /*0730*/  IMAD.WIDE.U32 R8, R11, R5, RZ ;  /* 0x000000050b087225 */ /* 0x000fc600078e00ff */
[----:B------:R-:W-:Y:S01]  /*0740*/  IADD3.X R10, PT, PT, RZ, R7, RZ, P1, !PT ;  /* 0x00000007ff0a7210 */ /* 0x000fe20000ffe4ff */
[----:B------:R-:W-:Y:S01]  /*0750*/  IMAD R7, R11, R4, R9 ;  /* 0x000000040b077224 */ /* 0x000fe200078e0209 */
[----:B------:R-:W-:-:S03]  /*0760*/  IADD3 R14, P1, PT, -R8, R2, RZ ;  /* 0x00000002080e7210 */ /* 0x000fc60007f3e1ff */
[-C--:B------:R-:W-:Y:S01]  /*0770*/  IMAD R8, R10, R5.reuse, R7 ;  /* 0x000000050a087224 */ /* 0x080fe200078e0207 */
[----:B------:R-:W-:Y:S02]  /*0780*/  ISETP.GE.U32.AND P0, PT, R14, R5, PT ;  /* 0x000000050e00720c */ /* 0x000fe40003f06070 */
[----:B------:R-:W-:Y:S01]  /*0790*/  IADD3 R12, P2, PT, -R5, R14, RZ ;  /* 0x0000000e050c7210 */ /* 0x000fe20007f5e1ff */
[----:B------:R-:W-:Y:S01]  /*07a0*/  IMAD.X R13, R3, 0x1, ~R8, P1 ;  /* 0x00000001030d7824 */ /* 0x000fe200008e0e08 */
[----:B------:R-:W-:-:S04]  /*07b0*/  IADD3 R8, P1, PT, R11, 0x1, RZ ;  /* 0x000000010b087810 */ /* 0x000fc80007f3e0ff */
[----:B------:R-:W-:Y:S01]  /*07c0*/  ISETP.GE.U32.AND.EX P0, PT, R13, R4, PT, P0 ;  /* 0x000000040d00720c */ /* 0x000fe20003f06100 */
[----:B------:R-:W-:Y:S01]  /*07d0*/  IMAD.X R7, RZ, RZ, R10, P1 ;  /* 0x000000ffff077224 */ /* 0x000fe200008e060a */
[----:B------:R-:W-:Y:S02]  /*07e0*/  IADD3.X R9, PT, PT, ~R4, R13, RZ, P2, !PT ;  /* 0x0000000d04097210 */ /* 0x000fe400017fe5ff */
[----:B------:R-:W-:Y:S02]  /*07f0*/  SEL R12, R12, R14, P0 ;  /* 0x0000000e0c0c7207 */ /* 0x000fe40000000000 */
[----:B------:R-:W-:Y:S02]  /*0800*/  SEL R11, R8, R11, P0 ;  /* 0x0000000b080b7207 */ /* 0x000fe40000000000 */
[----:B------:R-:W-:Y:S02]  /*0810*/  SEL R9, R9, R13, P0 ;  /* 0x0000000d09097207 */ /* 0x000fe40000000000 */
[----:B------:R-:W-:Y:S01]  /*0820*/  SEL R10, R7, R10, P0 ;  /* 0x0000000a070a7207 */ /* 0x000fe20000000000 */
[----:B------:R-:W-:Y:S01]  /*0830*/  IMAD.MOV.U32 R7, RZ, RZ, 0x0 ;  /* 0x00000000ff077424 */ /* 0x000fe200078e00ff */
[----:B------:R-:W-:-:S02]  /*0840*/  ISETP.GE.U32.AND P0, PT, R12, R5, PT ;  /* 0x000000050c00720c */ /* 0x000fc40003f06070 */
[----:B------:R-:W-:Y:S02]  /*0850*/  IADD3 R8, P2, PT, R11, 0x1, RZ ;  /* 0x000000010b087810 */ /* 0x000fe40007f5e0ff */
[----:B------:R-:W-:Y:S02]  /*0860*/  ISETP.GE.U32.AND.EX P0, PT, R9, R4, PT, P0 ;  /* 0x000000040900720c */ /* 0x000fe40003f06100 */
[----:B------:R-:W-:Y:S02]  /*0870*/  ISETP.NE.U32.AND P1, PT, R5, RZ, PT ;  /* 0x000000ff0500720c */ /* 0x000fe40003f25070 */
[----:B------:R-:W-:Y:S02]  /*0880*/  IADD3.X R9, PT, PT, RZ, R10, RZ, P2, !PT ;  /* 0x0000000aff097210 */ /* 0x000fe400017fe4ff */
[----:B------:R-:W-:Y:S02]  /*0890*/  ISETP.NE.AND.EX P1, PT, R4, RZ, PT, P1 ;  /* 0x000000ff0400720c */ /* 0x000fe40003f25310 */
[----:B------:R-:W-:-:S02]  /*08a0*/  SEL R8, R8, R11, P0 ;  /* 0x0000000b08087207 */ /* 0x000fc40000000000 */
[----:B------:R-:W-:Y:S02]  /*08b0*/  SEL R9, R9, R10, P0 ;  /* 0x0000000a09097207 */ /* 0x000fe40000000000 */
[----:B------:R-:W-:Y:S02]  /*08c0*/  SEL R8, R8, 0xffffffff, P1 ;  /* 0xffffffff08087807 */ /* 0x000fe40000800000 */
[----:B------:R-:W-:Y:S01]  /*08d0*/  SEL R9, R9, 0xffffffff, P1 ;  /* 0xffffffff09097807 */ /* 0x000fe20000800000 */
[----:B------:R-:W-:Y:S06]  /*08e0*/  RET.REL.NODEC R6 `(_Z19deviceTranspositionPdS_Pi) ;  /* 0xfffffff406c47950 */ /* 0x000fec0003c3ffff */
.L_x_14:
        /* <DEDUP_REMOVED lines=9> */
.L_x_16:


//--------------------- .nv.shared.reserved.0     --------------------------
	.section	.nv.shared.reserved.0,"aw",@nobits
	.weak		__nv_reservedSMEM_offset_0_alias
	.size		__nv_reservedSMEM_offset_0_alias, 0, 64
	.other		__nv_reservedSMEM_offset_0_alias,@"STO_CUDA_RESERVED_SHARED STV_DEFAULT"
__nv_reservedSMEM_offset_0_alias:
	.zero		0
	.zero		64


//--------------------- .nv.constant0._Z14deviceAdditionPdS_S_Pi --------------------------
	.section	.nv.constant0._Z14deviceAdditionPdS_S_Pi,"a",@progbits
	.sectionflags	@""
	.align	4
.nv.constant0._Z14deviceAdditionPdS_S_Pi:
	.zero		928


//--------------------- .nv.constant0._Z20deviceMultiplicationPdS_S_Pi --------------------------
	.section	.nv.constant0._Z20deviceMultiplicationPdS_S_Pi,"a",@progbits
	.sectionflags	@""
	.align	4
.nv.constant0._Z20deviceMultiplicationPdS_S_Pi:
	.zero		928


//--------------------- .nv.constant0._Z19deviceTranspositionPdS_Pi --------------------------
	.section	.nv.constant0._Z19deviceTranspositionPdS_Pi,"a",@progbits
	.sectionflags	@""
	.align	4
.nv.constant0._Z19deviceTranspositionPdS_Pi:
	.zero		920


//--------------------- SYMBOLS --------------------------

	.type		.nv.reservedSmem.offset0,@object
	.size		.nv.reservedSmem.offset0,0x4
